//
// Generated by NVIDIA NVVM Compiler
//
// Compiler Build ID: CL-36424714
// Cuda compilation tools, release 13.0, V13.0.88
// Based on NVVM 20.0.0
//

.version 9.0
.target sm_100
.address_size 64

	// .globl	_Z7simStepPhS_i
// _ZZ7simStepPhS_iE11grid_shared has been demoted

.visible .entry _Z7simStepPhS_i(
	.param .u64 .ptr .align 1 _Z7simStepPhS_i_param_0,
	.param .u64 .ptr .align 1 _Z7simStepPhS_i_param_1,
	.param .u32 _Z7simStepPhS_i_param_2
)
{
	.reg .pred 	%p<42>;
	.reg .b16 	%rs<5>;
	.reg .b32 	%r<62>;
	.reg .b64 	%rd<13>;
	// demoted variable
	.shared .align 1 .b8 _ZZ7simStepPhS_iE11grid_shared[64];
	ld.param.u64 	%rd2, [_Z7simStepPhS_i_param_0];
	ld.param.u64 	%rd3, [_Z7simStepPhS_i_param_1];
	ld.param.u32 	%r32, [_Z7simStepPhS_i_param_2];
	cvta.to.global.u64 	%rd1, %rd3;
	cvta.to.global.u64 	%rd4, %rd2;
	mov.u32 	%r34, %ntid.y;
	mov.u32 	%r35, %ctaid.y;
	mov.u32 	%r1, %tid.y;
	mad.lo.s32 	%r2, %r34, %r35, %r1;
	mov.u32 	%r36, %ntid.x;
	mov.u32 	%r37, %ctaid.x;
	mov.u32 	%r38, %tid.x;
	mad.lo.s32 	%r3, %r36, %r37, %r38;
	mul.lo.s32 	%r39, %r32, %r3;
	add.s32 	%r4, %r39, %r2;
	cvt.s64.s32 	%rd5, %r4;
	add.s64 	%rd6, %rd4, %rd5;
	ld.global.u8 	%rs1, [%rd6];
	mad.lo.s32 	%r40, %r32, %r1, %r38;
	mov.u32 	%r41, _ZZ7simStepPhS_iE11grid_shared;
	add.s32 	%r42, %r41, %r40;
	st.shared.u8 	[%r42], %rs1;
	bar.sync 	0;
	setp.gt.s32 	%p4, %r3, 0;
	setp.le.s32 	%p5, %r3, %r32;
	and.pred  	%p1, %p4, %p5;
	not.pred 	%p6, %p1;
	setp.eq.s32 	%p7, %r2, 0;
	or.pred  	%p8, %p7, %p6;
	setp.gt.s32 	%p9, %r2, %r32;
	sub.s32 	%r43, %r39, %r32;
	add.s32 	%r44, %r2, %r43;
	add.s32 	%r5, %r41, %r44;
	mov.b32 	%r54, 0;
	or.pred  	%p10, %p9, %p8;
	@%p10 bra 	$L__BB0_2;
	ld.shared.u8 	%r54, [%r5+-1];
$L__BB0_2:
	setp.ge.s32 	%p11, %r2, %r32;
	mov.b32 	%r55, 0;
	or.pred  	%p13, %p11, %p6;
	@%p13 bra 	$L__BB0_4;
	ld.shared.u8 	%r55, [%r5];
$L__BB0_4:
	add.s32 	%r10, %r55, %r54;
	add.s32 	%r11, %r2, 1;
	setp.ge.s32 	%p14, %r11, %r32;
	mov.b32 	%r56, 0;
	or.pred  	%p16, %p6, %p14;
	@%p16 bra 	$L__BB0_6;
	ld.shared.u8 	%r56, [%r5+1];
$L__BB0_6:
	setp.gt.s32 	%p17, %r2, %r32;
	setp.eq.s32 	%p18, %r2, 0;
	add.s32 	%r14, %r10, %r56;
	setp.gt.s32 	%p19, %r3, -1;
	setp.lt.s32 	%p20, %r3, %r32;
	and.pred  	%p2, %p19, %p20;
	not.pred 	%p21, %p2;
	or.pred  	%p22, %p18, %p21;
	add.s32 	%r15, %r41, %r4;
	mov.b32 	%r57, 0;
	or.pred  	%p23, %p17, %p22;
	@%p23 bra 	$L__BB0_8;
	ld.shared.u8 	%r57, [%r15+-1];
$L__BB0_8:
	setp.ge.s32 	%p24, %r11, %r32;
	add.s32 	%r18, %r14, %r57;
	mov.b32 	%r58, 0;
	or.pred  	%p26, %p21, %p24;
	@%p26 bra 	$L__BB0_10;
	ld.shared.u8 	%r58, [%r15+1];
$L__BB0_10:
	setp.gt.s32 	%p27, %r2, %r32;
	setp.eq.s32 	%p28, %r2, 0;
	add.s32 	%r21, %r18, %r58;
	add.s32 	%r51, %r3, 1;
	setp.gt.s32 	%p29, %r3, -2;
	setp.lt.s32 	%p30, %r51, %r32;
	and.pred  	%p3, %p29, %p30;
	not.pred 	%p31, %p3;
	or.pred  	%p32, %p28, %p31;
	add.s32 	%r22, %r15, %r32;
	mov.b32 	%r59, 0;
	or.pred  	%p33, %p27, %p32;
	@%p33 bra 	$L__BB0_12;
	ld.shared.u8 	%r59, [%r22+-1];
$L__BB0_12:
	setp.ge.s32 	%p34, %r2, %r32;
	add.s32 	%r25, %r21, %r59;
	mov.b32 	%r60, 0;
	or.pred  	%p36, %p34, %p31;
	@%p36 bra 	$L__BB0_14;
	ld.shared.u8 	%r60, [%r22];
$L__BB0_14:
	setp.ge.s32 	%p37, %r11, %r32;
	add.s32 	%r28, %r25, %r60;
	mov.b32 	%r61, 0;
	or.pred  	%p39, %p31, %p37;
	@%p39 bra 	$L__BB0_16;
	ld.shared.u8 	%r61, [%r22+1];
$L__BB0_16:
	add.s32 	%r31, %r28, %r61;
	setp.gt.u32 	%p40, %r31, 1;
	@%p40 bra 	$L__BB0_18;
	cvt.u64.u32 	%rd11, %r1;
	add.s64 	%rd12, %rd1, %rd11;
	mov.b16 	%rs4, 0;
	st.global.u8 	[%rd12], %rs4;
	bra.uni 	$L__BB0_21;
$L__BB0_18:
	setp.lt.u32 	%p41, %r31, 4;
	@%p41 bra 	$L__BB0_20;
	cvt.u64.u32 	%rd9, %r1;
	add.s64 	%rd10, %rd1, %rd9;
	mov.b16 	%rs3, 0;
	st.global.u8 	[%rd10], %rs3;
	bra.uni 	$L__BB0_21;
$L__BB0_20:
	cvt.u64.u32 	%rd7, %r1;
	add.s64 	%rd8, %rd1, %rd7;
	mov.b16 	%rs2, 1;
	st.global.u8 	[%rd8], %rs2;
$L__BB0_21:
	ret;

}


// ===== COMPILED SASS (sm_100) =====

	.target	sm_100

	.elftype	@"ET_EXEC"


//--------------------- .note.nv.tkinfo           --------------------------
	.section	.note.nv.tkinfo,"",@"SHT_NOTE"
	.sectionflags	@"SHF_NOTE_NV_TKINFO"
	.tkinfo
        /*0018*/ 	.word	0x00000002
        /*0030*/ 	.string	""
        /*0030*/ 	.string	"ptxas"
        /*0030*/ 	.string	"Cuda compilation tools, release 13.0, V13.0.88"
        /*0030*/ 	.string	"Build cuda_13.0.r13.0/compiler.36424714_0"
        /*0030*/ 	.string	"-arch sm_100 -m 64 "



//--------------------- .note.nv.cuinfo           --------------------------
	.section	.note.nv.cuinfo,"",@"SHT_NOTE"
	.sectionflags	@"SHF_NOTE_NV_CUINFO"
        /*0018*/ 	.short	0x0002
        /*001a*/ 	.short	0x0064
        /*001c*/ 	.short	0x0082
	.zero		2


//--------------------- .nv.info                  --------------------------
	.section	.nv.info,"",@"SHT_CUDA_INFO"
	.align	4


	//----- nvinfo : EIATTR_REGCOUNT
	.align		4
        /*0000*/ 	.byte	0x04, 0x2f
        /*0002*/ 	.short	(.L_1 - .L_0)
	.align		4
.L_0:
        /*0004*/ 	.word	index@(_Z7simStepPhS_i)
        /*0008*/ 	.word	0x0000000f


	//----- nvinfo : EIATTR_FRAME_SIZE
	.align		4
.L_1:
        /*000c*/ 	.byte	0x04, 0x11
        /*000e*/ 	.short	(.L_3 - .L_2)
	.align		4
.L_2:
        /*0010*/ 	.word	index@(_Z7simStepPhS_i)
        /*0014*/ 	.word	0x00000000


	//----- nvinfo : EIATTR_MIN_STACK_SIZE
	.align		4
.L_3:
        /*0018*/ 	.byte	0x04, 0x12
        /*001a*/ 	.short	(.L_5 - .L_4)
	.align		4
.L_4:
        /*001c*/ 	.word	index@(_Z7simStepPhS_i)
        /*0020*/ 	.word	0x00000000
.L_5:


//--------------------- .nv.compat                --------------------------
	.section	.nv.compat,"",@"SHT_CUDA_COMPAT_INFO"
	.align	4
        /*0000*/ 	.byte	0x02, 0x09, 0x00, 0x00, 0x02, 0x02, 0x01, 0x00, 0x02, 0x05, 0x05, 0x00, 0x03, 0x07, 0x01, 0x01
        /*0010*/ 	.byte	0x02, 0x03, 0x00, 0x00, 0x02, 0x06, 0x01, 0x00, 0x04, 0x0b, 0x08, 0x00, 0x09, 0x00, 0x00, 0x00
        /*0020*/ 	.byte	0x00, 0x00, 0x00, 0x00


//--------------------- .nv.info._Z7simStepPhS_i  --------------------------
	.section	.nv.info._Z7simStepPhS_i,"",@"SHT_CUDA_INFO"
	.sectionflags	@""
	.align	4


	//----- nvinfo : EIATTR_CUDA_API_VERSION
	.align		4
        /*0000*/ 	.byte	0x04, 0x37
        /*0002*/ 	.short	(.L_7 - .L_6)
.L_6:
        /*0004*/ 	.word	0x00000082


	//----- nvinfo : EIATTR_KPARAM_INFO
	.align		4
.L_7:
        /*0008*/ 	.byte	0x04, 0x17
        /*000a*/ 	.short	(.L_9 - .L_8)
.L_8:
        /*000c*/ 	.word	0x00000000
        /*0010*/ 	.short	0x0002
        /*0012*/ 	.short	0x0010
        /*0014*/ 	.byte	0x00, 0xf0, 0x11, 0x00


	//----- nvinfo : EIATTR_KPARAM_INFO
	.align		4
.L_9:
        /*0018*/ 	.byte	0x04, 0x17
        /*001a*/ 	.short	(.L_11 - .L_10)
.L_10:
        /*001c*/ 	.word	0x00000000
        /*0020*/ 	.short	0x0001
        /*0022*/ 	.short	0x0008
        /*0024*/ 	.byte	0x00, 0xf5, 0x21, 0x00


	//----- nvinfo : EIATTR_KPARAM_INFO
	.align		4
.L_11:
        /*0028*/ 	.byte	0x04, 0x17
        /*002a*/ 	.short	(.L_13 - .L_12)
.L_12:
        /*002c*/ 	.word	0x00000000
        /*0030*/ 	.short	0x0000
        /*0032*/ 	.short	0x0000
        /*0034*/ 	.byte	0x00, 0xf5, 0x21, 0x00


	//----- nvinfo : EIATTR_SPARSE_MMA_MASK
	.align		4
.L_13:
        /*0038*/ 	.byte	0x03, 0x50
        /*003a*/ 	.short	0x0000


	//----- nvinfo : EIATTR_MAXREG_COUNT
	.align		4
        /*003c*/ 	.byte	0x03, 0x1b
        /*003e*/ 	.short	0x00ff


	//----- nvinfo : EIATTR_NUM_BARRIERS
	.align		4
        /*0040*/ 	.byte	0x02, 0x4c
        /*0042*/ 	.byte	0x01
	.zero		1


	//----- nvinfo : EIATTR_MERCURY_ISA_VERSION
	.align		4
        /*0044*/ 	.byte	0x03, 0x5f
        /*0046*/ 	.short	0x0101


	//----- nvinfo : EIATTR_VRC_CTA_INIT_COUNT
	.align		4
        /*0048*/ 	.byte	0x02, 0x4a
	.zero		1
	.zero		1


	//----- nvinfo : EIATTR_EXIT_INSTR_OFFSETS
	.align		4
        /*004c*/ 	.byte	0x04, 0x1c
        /*004e*/ 	.short	(.L_15 - .L_14)


	//   ....[0]....
.L_14:
        /*0050*/ 	.word	0x00000430


	//   ....[1]....
        /*0054*/ 	.word	0x00000490


	//   ....[2]....
        /*0058*/ 	.word	0x000004f0


	//----- nvinfo : EIATTR_CBANK_PARAM_SIZE
	.align		4
.L_15:
        /*005c*/ 	.byte	0x03, 0x19
        /*005e*/ 	.short	0x0014


	//----- nvinfo : EIATTR_PARAM_CBANK
	.align		4
        /*0060*/ 	.byte	0x04, 0x0a
        /*0062*/ 	.short	(.L_17 - .L_16)
	.align		4
.L_16:
        /*0064*/ 	.word	index@(.nv.constant0._Z7simStepPhS_i)
        /*0068*/ 	.short	0x0380
        /*006a*/ 	.short	0x0014


	//----- nvinfo : EIATTR_SW_WAR
	.align		4
.L_17:
        /*006c*/ 	.byte	0x04, 0x36
        /*006e*/ 	.short	(.L_19 - .L_18)
.L_18:
        /*0070*/ 	.word	0x00000008
.L_19:


//--------------------- .nv.callgraph             --------------------------
	.section	.nv.callgraph,"",@"SHT_CUDA_CALLGRAPH"
	.align	4
	.sectionentsize	8
	.align		4
        /*0000*/ 	.word	0x00000000
	.align		4
        /*0004*/ 	.word	0xffffffff
	.align		4
        /*0008*/ 	.word	0x00000000
	.align		4
        /*000c*/ 	.word	0xfffffffe
	.align		4
        /*0010*/ 	.word	0x00000000
	.align		4
        /*0014*/ 	.word	0xfffffffd
	.align		4
        /*0018*/ 	.word	0x00000000
	.align		4
        /*001c*/ 	.word	0xfffffffc


//--------------------- .text._Z7simStepPhS_i     --------------------------
	.section	.text._Z7simStepPhS_i,"ax",@progbits
	.align	128
        .global         _Z7simStepPhS_i
        .type           _Z7simStepPhS_i,@function
        .size           _Z7simStepPhS_i,(.L_x_1 - _Z7simStepPhS_i)
        .other          _Z7simStepPhS_i,@"STO_CUDA_ENTRY STV_DEFAULT"
_Z7simStepPhS_i:
.text._Z7simStepPhS_i:
[----:B------:R-:W-:Y:S01]  /*0000*/  LDC R1, c[0x0][0x37c] ;  /* 0x0000df00ff017b82 */ /* 0x000fe20000000800 */
[----:B------:R-:W0:Y:S01]  /*0010*/  S2R R7, SR_CTAID.X ;  /* 0x0000000000077919 */ /* 0x000e220000002500 */
[----:B------:R-:W1:Y:S01]  /*0020*/  LDCU UR4, c[0x0][0x364] ;  /* 0x00006c80ff0477ac */ /* 0x000e620008000800 */
[----:B------:R-:W1:Y:S01]  /*0030*/  S2R R3, SR_TID.Y ;  /* 0x0000000000037919 */ /* 0x000e620000002200 */
[----:B------:R-:W0:Y:S01]  /*0040*/  LDCU UR5, c[0x0][0x360] ;  /* 0x00006c00ff0577ac */ /* 0x000e220008000800 */
[----:B------:R-:W1:Y:S01]  /*0050*/  S2R R0, SR_CTAID.Y ;  /* 0x0000000000007919 */ /* 0x000e620000002600 */
[----:B------:R-:W2:Y:S01]  /*0060*/  LDCU UR8, c[0x0][0x390] ;  /* 0x00007200ff0877ac */ /* 0x000ea20008000800 */
[----:B------:R-:W0:Y:S01]  /*0070*/  S2R R8, SR_TID.X ;  /* 0x0000000000087919 */ /* 0x000e220000002100 */
[----:B------:R-:W3:Y:S01]  /*0080*/  LDCU.64 UR10, c[0x0][0x380] ;  /* 0x00007000ff0a77ac */ /* 0x000ee20008000a00 */
[----:B------:R-:W4:Y:S01]  /*0090*/  LDCU.64 UR6, c[0x0][0x358] ;  /* 0x00006b00ff0677ac */ /* 0x000f220008000a00 */
[----:B-1----:R-:W-:-:S02]  /*00a0*/  IMAD R0, R0, UR4, R3 ;  /* 0x0000000400007c24 */ /* 0x002fc4000f8e0203 */
[----:B0-----:R-:W-:-:S04]  /*00b0*/  IMAD R7, R7, UR5, R8 ;  /* 0x0000000507077c24 */ /* 0x001fc8000f8e0208 */
[----:B--2---:R-:W-:-:S05]  /*00c0*/  IMAD R2, R7, UR8, R0 ;  /* 0x0000000807027c24 */ /* 0x004fca000f8e0200 */
[----:B---3--:R-:W-:-:S04]  /*00d0*/  IADD3 R4, P0, PT, R2, UR10, RZ ;  /* 0x0000000a02047c10 */ /* 0x008fc8000ff1e0ff */
[----:B------:R-:W-:-:S05]  /*00e0*/  LEA.HI.X.SX32 R5, R2, UR11, 0x1, P0 ;  /* 0x0000000b02057c11 */ /* 0x000fca00080f0eff */
[----:B----4-:R0:W2:Y:S01]  /*00f0*/  LDG.E.U8 R4, desc[UR6][R4.64] ;  /* 0x0000000604047981 */ /* 0x0100a2000c1e1100 */
[----:B------:R-:W1:Y:S01]  /*0100*/  S2UR UR5, SR_CgaCtaId ;  /* 0x00000000000579c3 */ /* 0x000e620000008800 */
[----:B------:R-:W-:Y:S01]  /*0110*/  UMOV UR4, 0x400 ;  /* 0x0000040000047882 */ /* 0x000fe20000000000 */
[----:B------:R-:W-:Y:S01]  /*0120*/  IMAD R9, R3, UR8, R8 ;  /* 0x0000000803097c24 */ /* 0x000fe2000f8e0208 */
[C---:B------:R-:W-:Y:S01]  /*0130*/  ISETP.GT.AND P2, PT, R7.reuse, UR8, PT ;  /* 0x0000000807007c0c */ /* 0x040fe2000bf44270 */
[C---:B------:R-:W-:Y:S01]  /*0140*/  VIADD R6, R7.reuse, 0x1 ;  /* 0x0000000107067836 */ /* 0x040fe20000000000 */
[C---:B------:R-:W-:Y:S01]  /*0150*/  ISETP.GE.AND P3, PT, R7.reuse, UR8, PT ;  /* 0x0000000807007c0c */ /* 0x040fe2000bf66270 */
[----:B------:R-:W-:Y:S01]  /*0160*/  IMAD.U32 R10, RZ, RZ, UR8 ;  /* 0x00000008ff0a7e24 */ /* 0x000fe2000f8e00ff */
[C---:B------:R-:W-:Y:S01]  /*0170*/  ISETP.GT.AND P2, PT, R7.reuse, RZ, !P2 ;  /* 0x000000ff0700720c */ /* 0x040fe20005744270 */
[----:B------:R-:W-:Y:S01]  /*0180*/  VIADD R8, R0, 0x1 ;  /* 0x0000000100087836 */ /* 0x000fe20000000000 */
[----:B------:R-:W-:Y:S01]  /*0190*/  ISETP.GE.AND P0, PT, R6, UR8, PT ;  /* 0x0000000806007c0c */ /* 0x000fe2000bf06270 */
[----:B0-----:R-:W-:Y:S01]  /*01a0*/  IMAD R5, R7, UR8, -R10 ;  /* 0x0000000807057c24 */ /* 0x001fe2000f8e0a0a */
[----:B------:R-:W-:-:S02]  /*01b0*/  ISETP.EQ.OR P1, PT, R0, RZ, !P2 ;  /* 0x000000ff0000720c */ /* 0x000fc40005722670 */
[----:B------:R-:W-:Y:S02]  /*01c0*/  CS2R R10, SRZ ;  /* 0x00000000000a7805 */ /* 0x000fe4000001ff00 */
[C---:B------:R-:W-:Y:S01]  /*01d0*/  ISETP.GT.AND P3, PT, R7.reuse, -0x1, !P3 ;  /* 0xffffffff0700780c */ /* 0x040fe20005f64270 */
[----:B------:R-:W-:Y:S01]  /*01e0*/  IMAD.MOV.U32 R12, RZ, RZ, RZ ;  /* 0x000000ffff0c7224 */ /* 0x000fe200078e00ff */
[C---:B------:R-:W-:Y:S02]  /*01f0*/  ISETP.GT.OR P1, PT, R0.reuse, UR8, P1 ;  /* 0x0000000800007c0c */ /* 0x040fe40008f24670 */
[----:B------:R-:W-:Y:S02]  /*0200*/  ISETP.GE.OR P6, PT, R0, UR8, !P2 ;  /* 0x0000000800007c0c */ /* 0x000fe4000d7c6670 */
[----:B------:R-:W-:Y:S02]  /*0210*/  ISETP.GT.AND P0, PT, R7, -0x2, !P0 ;  /* 0xfffffffe0700780c */ /* 0x000fe40004704270 */
[----:B------:R-:W-:-:S02]  /*0220*/  CS2R R6, SRZ ;  /* 0x0000000000067805 */ /* 0x000fc4000001ff00 */
[----:B------:R-:W-:Y:S02]  /*0230*/  ISETP.GE.OR P2, PT, R8, UR8, !P2 ;  /* 0x0000000808007c0c */ /* 0x000fe4000d746670 */
[----:B------:R-:W-:Y:S01]  /*0240*/  ISETP.EQ.OR P4, PT, R0, RZ, !P3 ;  /* 0x000000ff0000720c */ /* 0x000fe20005f82670 */
[----:B-1----:R-:W-:Y:S01]  /*0250*/  ULEA UR4, UR5, UR4, 0x18 ;  /* 0x0000000405047291 */ /* 0x002fe2000f8ec0ff */
[----:B------:R-:W-:Y:S02]  /*0260*/  ISETP.GE.OR P3, PT, R8, UR8, !P3 ;  /* 0x0000000808007c0c */ /* 0x000fe4000df66670 */
[C---:B------:R-:W-:Y:S02]  /*0270*/  ISETP.GT.OR P4, PT, R0.reuse, UR8, P4 ;  /* 0x0000000800007c0c */ /* 0x040fe4000a784670 */
[C---:B------:R-:W-:Y:S02]  /*0280*/  ISETP.EQ.OR P5, PT, R0.reuse, RZ, !P0 ;  /* 0x000000ff0000720c */ /* 0x040fe400047a2670 */
[----:B------:R-:W-:-:S02]  /*0290*/  IADD3 R5, PT, PT, R0, UR4, R5 ;  /* 0x0000000400057c10 */ /* 0x000fc4000fffe005 */
[----:B------:R-:W-:Y:S01]  /*02a0*/  ISETP.GT.OR P5, PT, R0, UR8, P5 ;  /* 0x0000000800007c0c */ /* 0x000fe2000afa4670 */
[----:B--2---:R0:W-:Y:S01]  /*02b0*/  STS.U8 [R9+UR4], R4 ;  /* 0x0000000409007988 */ /* 0x0041e20008000004 */
[----:B------:R-:W-:Y:S01]  /*02c0*/  BAR.SYNC.DEFER_BLOCKING 0x0 ;  /* 0x0000000000007b1d */ /* 0x000fe20000010000 */
[----:B0-----:R-:W-:-:S05]  /*02d0*/  IMAD.MOV.U32 R4, RZ, RZ, RZ ;  /* 0x000000ffff047224 */ /* 0x001fca00078e00ff */
[----:B------:R-:W-:Y:S01]  /*02e0*/  @!P1 LDS.U8 R6, [R5+-0x1] ;  /* 0xffffff0005069984 */ /* 0x000fe20000000000 */
[----:B------:R-:W-:Y:S01]  /*02f0*/  ISETP.GE.OR P1, PT, R0, UR8, !P0 ;  /* 0x0000000800007c0c */ /* 0x000fe2000c726670 */
[----:B------:R-:W-:Y:S01]  /*0300*/  VIADD R0, R2, UR4 ;  /* 0x0000000402007c36 */ /* 0x000fe20008000000 */
[----:B------:R-:W-:Y:S02]  /*0310*/  ISETP.GE.OR P0, PT, R8, UR8, !P0 ;  /* 0x0000000808007c0c */ /* 0x000fe4000c706670 */
[----:B------:R-:W-:Y:S01]  /*0320*/  CS2R R8, SRZ ;  /* 0x0000000000087805 */ /* 0x000fe2000001ff00 */
[----:B------:R-:W-:Y:S04]  /*0330*/  @!P6 LDS.U8 R7, [R5] ;  /* 0x000000000507e984 */ /* 0x000fe80000000000 */
[----:B------:R-:W0:Y:S04]  /*0340*/  @!P2 LDS.U8 R10, [R5+0x1] ;  /* 0x00000100050aa984 */ /* 0x000e280000000000 */
[----:B------:R-:W-:Y:S04]  /*0350*/  @!P4 LDS.U8 R4, [R2+UR4+-0x1] ;  /* 0xffffff040204c984 */ /* 0x000fe80008000000 */
[----:B------:R-:W1:Y:S04]  /*0360*/  @!P3 LDS.U8 R9, [R2+UR4+0x1] ;  /* 0x000001040209b984 */ /* 0x000e680008000000 */
[----:B------:R-:W-:Y:S04]  /*0370*/  @!P5 LDS.U8 R8, [R0+UR8+-0x1] ;  /* 0xffffff080008d984 */ /* 0x000fe80008000000 */
[----:B------:R-:W2:Y:S04]  /*0380*/  @!P1 LDS.U8 R11, [R0+UR8] ;  /* 0x00000008000b9984 */ /* 0x000ea80008000000 */
[----:B------:R-:W3:Y:S01]  /*0390*/  @!P0 LDS.U8 R12, [R0+UR8+0x1] ;  /* 0x00000108000c8984 */ /* 0x000ee20008000000 */
[----:B0-----:R-:W-:-:S04]  /*03a0*/  IADD3 R6, PT, PT, R10, R7, R6 ;  /* 0x000000070a067210 */ /* 0x001fc80007ffe006 */
[----:B-1----:R-:W-:-:S04]  /*03b0*/  IADD3 R4, PT, PT, R9, R6, R4 ;  /* 0x0000000609047210 */ /* 0x002fc80007ffe004 */
[----:B--2---:R-:W-:-:S05]  /*03c0*/  IADD3 R11, PT, PT, R11, R4, R8 ;  /* 0x000000040b0b7210 */ /* 0x004fca0007ffe008 */
[----:B---3--:R-:W-:-:S05]  /*03d0*/  IMAD.IADD R11, R11, 0x1, R12 ;  /* 0x000000010b0b7824 */ /* 0x008fca00078e020c */
[----:B------:R-:W-:-:S13]  /*03e0*/  ISETP.GT.U32.AND P0, PT, R11, 0x1, PT ;  /* 0x000000010b00780c */ /* 0x000fda0003f04070 */
[----:B------:R-:W0:Y:S02]  /*03f0*/  @!P0 LDC.64 R4, c[0x0][0x388] ;  /* 0x0000e200ff048b82 */ /* 0x000e240000000a00 */
[----:B0-----:R-:W-:-:S05]  /*0400*/  @!P0 IADD3 R4, P1, PT, R3, R4, RZ ;  /* 0x0000000403048210 */ /* 0x001fca0007f3e0ff */
[----:B------:R-:W-:-:S05]  /*0410*/  @!P0 IMAD.X R5, RZ, RZ, R5, P1 ;  /* 0x000000ffff058224 */ /* 0x000fca00008e0605 */
[----:B------:R0:W-:Y:S01]  /*0420*/  @!P0 STG.E.U8 desc[UR6][R4.64], RZ ;  /* 0x000000ff04008986 */ /* 0x0001e2000c101106 */
[----:B------:R-:W-:Y:S05]  /*0430*/  @!P0 EXIT ;  /* 0x000000000000894d */ /* 0x000fea0003800000 */
[----:B------:R-:W-:-:S13]  /*0440*/  ISETP.GE.U32.AND P0, PT, R11, 0x4, PT ;  /* 0x000000040b00780c */ /* 0x000fda0003f06070 */
[----:B0-----:R-:W0:Y:S02]  /*0450*/  @P0 LDC.64 R4, c[0x0][0x388] ;  /* 0x0000e200ff040b82 */ /* 0x001e240000000a00 */
[----:B0-----:R-:W-:-:S05]  /*0460*/  @P0 IADD3 R4, P1, PT, R3, R4, RZ ;  /* 0x0000000403040210 */ /* 0x001fca0007f3e0ff */
[----:B------:R-:W-:-:S05]  /*0470*/  @P0 IMAD.X R5, RZ, RZ, R5, P1 ;  /* 0x000000ffff050224 */ /* 0x000fca00008e0605 */
[----:B------:R0:W-:Y:S01]  /*0480*/  @P0 STG.E.U8 desc[UR6][R4.64], RZ ;  /* 0x000000ff04000986 */ /* 0x0001e2000c101106 */
[----:B------:R-:W-:Y:S05]  /*0490*/  @P0 EXIT ;  /* 0x000000000000094d */ /* 0x000fea0003800000 */
[----:B------:R-:W1:Y:S01]  /*04a0*/  LDCU.64 UR4, c[0x0][0x388] ;  /* 0x00007100ff0477ac */ /* 0x000e620008000a00 */
[----:B------:R-:W-:Y:S01]  /*04b0*/  IMAD.MOV.U32 R0, RZ, RZ, 0x1 ;  /* 0x00000001ff007424 */ /* 0x000fe200078e00ff */
[----:B-1----:R-:W-:-:S05]  /*04c0*/  IADD3 R2, P0, PT, R3, UR4, RZ ;  /* 0x0000000403027c10 */ /* 0x002fca000ff1e0ff */
[----:B------:R-:W-:-:S05]  /*04d0*/  IMAD.X R3, RZ, RZ, UR5, P0 ;  /* 0x00000005ff037e24 */ /* 0x000fca00080e06ff */
[----:B------:R-:W-:Y:S01]  /*04e0*/  STG.E.U8 desc[UR6][R2.64], R0 ;  /* 0x0000000002007986 */ /* 0x000fe2000c101106 */
[----:B------:R-:W-:Y:S05]  /*04f0*/  EXIT ;  /* 0x000000000000794d */ /* 0x000fea0003800000 */
.L_x_0:
[----:B------:R-:W-:-:S00]  /*0500*/  BRA `(.L_x_0) ;  /* 0xfffffffc00fc7947 */ /* 0x000fc0000383ffff */
[----:B------:R-:W-:-:S00]  /*0510*/  NOP ;  /* 0x0000000000007918 */ /* 0x000fc00000000000 */
        /* <DEDUP_REMOVED lines=14> */
.L_x_1:


//--------------------- .nv.shared._Z7simStepPhS_i --------------------------
	.section	.nv.shared._Z7simStepPhS_i,"aw",@nobits
	.sectionflags	@""
.nv.shared._Z7simStepPhS_i:
	.zero		1088


//--------------------- .nv.shared.reserved.0     --------------------------
	.section	.nv.shared.reserved.0,"aw",@nobits
	.weak		__nv_reservedSMEM_offset_0_alias
	.size		__nv_reservedSMEM_offset_0_alias, 0, 64
	.other		__nv_reservedSMEM_offset_0_alias,@"STO_CUDA_RESERVED_SHARED STV_DEFAULT"
__nv_reservedSMEM_offset_0_alias:
	.zero		0
	.zero		64


//--------------------- .nv.constant0._Z7simStepPhS_i --------------------------
	.section	.nv.constant0._Z7simStepPhS_i,"a",@progbits
	.sectionflags	@""
	.align	4
.nv.constant0._Z7simStepPhS_i:
	.zero		916


//--------------------- SYMBOLS --------------------------

	.type		.nv.reservedSmem.offset0,@object
	.size		.nv.reservedSmem.offset0,0x4
	.type		.nv.reservedSmem.cap,@object
	.size		.nv.reservedSmem.cap,0x4
